//
// Generated by NVIDIA NVVM Compiler
//
// Compiler Build ID: CL-36424714
// Cuda compilation tools, release 13.0, V13.0.88
// Based on NVVM 20.0.0
//

.version 9.0
.target sm_100
.address_size 64

	// .globl	_Z5hardmPfS_S_ll

.visible .entry _Z5hardmPfS_S_ll(
	.param .u64 .ptr .align 1 _Z5hardmPfS_S_ll_param_0,
	.param .u64 .ptr .align 1 _Z5hardmPfS_S_ll_param_1,
	.param .u64 .ptr .align 1 _Z5hardmPfS_S_ll_param_2,
	.param .u64 _Z5hardmPfS_S_ll_param_3,
	.param .u64 _Z5hardmPfS_S_ll_param_4
)
{
	.reg .pred 	%p<2>;
	.reg .b32 	%r<5>;
	.reg .b32 	%f<4>;
	.reg .b64 	%rd<15>;

	ld.param.u64 	%rd2, [_Z5hardmPfS_S_ll_param_0];
	ld.param.u64 	%rd3, [_Z5hardmPfS_S_ll_param_1];
	ld.param.u64 	%rd4, [_Z5hardmPfS_S_ll_param_2];
	ld.param.u64 	%rd5, [_Z5hardmPfS_S_ll_param_3];
	ld.param.u64 	%rd6, [_Z5hardmPfS_S_ll_param_4];
	mov.u32 	%r1, %ctaid.x;
	mov.u32 	%r2, %ntid.x;
	mov.u32 	%r3, %tid.x;
	mad.lo.s32 	%r4, %r1, %r2, %r3;
	cvt.u64.u32 	%rd1, %r4;
	mul.lo.s64 	%rd7, %rd6, %rd5;
	setp.le.s64 	%p1, %rd7, %rd1;
	@%p1 bra 	$L__BB0_2;
	cvta.to.global.u64 	%rd8, %rd2;
	cvta.to.global.u64 	%rd9, %rd3;
	cvta.to.global.u64 	%rd10, %rd4;
	shl.b64 	%rd11, %rd1, 2;
	add.s64 	%rd12, %rd8, %rd11;
	ld.global.f32 	%f1, [%rd12];
	add.s64 	%rd13, %rd9, %rd11;
	ld.global.f32 	%f2, [%rd13];
	mul.f32 	%f3, %f1, %f2;
	add.s64 	%rd14, %rd10, %rd11;
	st.global.f32 	[%rd14], %f3;
$L__BB0_2:
	bar.sync 	0;
	ret;

}


// ===== COMPILED SASS (sm_100) =====

	.target	sm_100

	.elftype	@"ET_EXEC"


//--------------------- .note.nv.tkinfo           --------------------------
	.section	.note.nv.tkinfo,"",@"SHT_NOTE"
	.sectionflags	@"SHF_NOTE_NV_TKINFO"
	.tkinfo
        /*0018*/ 	.word	0x00000002
        /*0030*/ 	.string	""
        /*0030*/ 	.string	"ptxas"
        /*0030*/ 	.string	"Cuda compilation tools, release 13.0, V13.0.88"
        /*0030*/ 	.string	"Build cuda_13.0.r13.0/compiler.36424714_0"
        /*0030*/ 	.string	"-arch sm_100 -m 64 "



//--------------------- .note.nv.cuinfo           --------------------------
	.section	.note.nv.cuinfo,"",@"SHT_NOTE"
	.sectionflags	@"SHF_NOTE_NV_CUINFO"
        /*0018*/ 	.short	0x0002
        /*001a*/ 	.short	0x0064
        /*001c*/ 	.short	0x0082
	.zero		2


//--------------------- .nv.info                  --------------------------
	.section	.nv.info,"",@"SHT_CUDA_INFO"
	.align	4


	//----- nvinfo : EIATTR_REGCOUNT
	.align		4
        /*0000*/ 	.byte	0x04, 0x2f
        /*0002*/ 	.short	(.L_1 - .L_0)
	.align		4
.L_0:
        /*0004*/ 	.word	index@(_Z5hardmPfS_S_ll)
        /*0008*/ 	.word	0x0000000c


	//----- nvinfo : EIATTR_FRAME_SIZE
	.align		4
.L_1:
        /*000c*/ 	.byte	0x04, 0x11
        /*000e*/ 	.short	(.L_3 - .L_2)
	.align		4
.L_2:
        /*0010*/ 	.word	index@(_Z5hardmPfS_S_ll)
        /*0014*/ 	.word	0x00000000


	//----- nvinfo : EIATTR_MIN_STACK_SIZE
	.align		4
.L_3:
        /*0018*/ 	.byte	0x04, 0x12
        /*001a*/ 	.short	(.L_5 - .L_4)
	.align		4
.L_4:
        /*001c*/ 	.word	index@(_Z5hardmPfS_S_ll)
        /*0020*/ 	.word	0x00000000
.L_5:


//--------------------- .nv.compat                --------------------------
	.section	.nv.compat,"",@"SHT_CUDA_COMPAT_INFO"
	.align	4
        /*0000*/ 	.byte	0x02, 0x09, 0x00, 0x00, 0x02, 0x02, 0x01, 0x00, 0x02, 0x05, 0x05, 0x00, 0x03, 0x07, 0x01, 0x01
        /*0010*/ 	.byte	0x02, 0x03, 0x00, 0x00, 0x02, 0x06, 0x01, 0x00, 0x04, 0x0b, 0x08, 0x00, 0x09, 0x00, 0x00, 0x00
        /*0020*/ 	.byte	0x00, 0x00, 0x00, 0x00


//--------------------- .nv.info._Z5hardmPfS_S_ll --------------------------
	.section	.nv.info._Z5hardmPfS_S_ll,"",@"SHT_CUDA_INFO"
	.sectionflags	@""
	.align	4


	//----- nvinfo : EIATTR_CUDA_API_VERSION
	.align		4
        /*0000*/ 	.byte	0x04, 0x37
        /*0002*/ 	.short	(.L_7 - .L_6)
.L_6:
        /*0004*/ 	.word	0x00000082


	//----- nvinfo : EIATTR_KPARAM_INFO
	.align		4
.L_7:
        /*0008*/ 	.byte	0x04, 0x17
        /*000a*/ 	.short	(.L_9 - .L_8)
.L_8:
        /*000c*/ 	.word	0x00000000
        /*0010*/ 	.short	0x0004
        /*0012*/ 	.short	0x0020
        /*0014*/ 	.byte	0x00, 0xf0, 0x21, 0x00


	//----- nvinfo : EIATTR_KPARAM_INFO
	.align		4
.L_9:
        /*0018*/ 	.byte	0x04, 0x17
        /*001a*/ 	.short	(.L_11 - .L_10)
.L_10:
        /*001c*/ 	.word	0x00000000
        /*0020*/ 	.short	0x0003
        /*0022*/ 	.short	0x0018
        /*0024*/ 	.byte	0x00, 0xf0, 0x21, 0x00


	//----- nvinfo : EIATTR_KPARAM_INFO
	.align		4
.L_11:
        /*0028*/ 	.byte	0x04, 0x17
        /*002a*/ 	.short	(.L_13 - .L_12)
.L_12:
        /*002c*/ 	.word	0x00000000
        /*0030*/ 	.short	0x0002
        /*0032*/ 	.short	0x0010
        /*0034*/ 	.byte	0x00, 0xf5, 0x21, 0x00


	//----- nvinfo : EIATTR_KPARAM_INFO
	.align		4
.L_13:
        /*0038*/ 	.byte	0x04, 0x17
        /*003a*/ 	.short	(.L_15 - .L_14)
.L_14:
        /*003c*/ 	.word	0x00000000
        /*0040*/ 	.short	0x0001
        /*0042*/ 	.short	0x0008
        /*0044*/ 	.byte	0x00, 0xf5, 0x21, 0x00


	//----- nvinfo : EIATTR_KPARAM_INFO
	.align		4
.L_15:
        /*0048*/ 	.byte	0x04, 0x17
        /*004a*/ 	.short	(.L_17 - .L_16)
.L_16:
        /*004c*/ 	.word	0x00000000
        /*0050*/ 	.short	0x0000
        /*0052*/ 	.short	0x0000
        /*0054*/ 	.byte	0x00, 0xf5, 0x21, 0x00


	//----- nvinfo : EIATTR_SPARSE_MMA_MASK
	.align		4
.L_17:
        /*0058*/ 	.byte	0x03, 0x50
        /*005a*/ 	.short	0x0000


	//----- nvinfo : EIATTR_MAXREG_COUNT
	.align		4
        /*005c*/ 	.byte	0x03, 0x1b
        /*005e*/ 	.short	0x00ff


	//----- nvinfo : EIATTR_NUM_BARRIERS
	.align		4
        /*0060*/ 	.byte	0x02, 0x4c
        /*0062*/ 	.byte	0x01
	.zero		1


	//----- nvinfo : EIATTR_MERCURY_ISA_VERSION
	.align		4
        /*0064*/ 	.byte	0x03, 0x5f
        /*0066*/ 	.short	0x0101


	//----- nvinfo : EIATTR_VRC_CTA_INIT_COUNT
	.align		4
        /*0068*/ 	.byte	0x02, 0x4a
	.zero		1
	.zero		1


	//----- nvinfo : EIATTR_EXIT_INSTR_OFFSETS
	.align		4
        /*006c*/ 	.byte	0x04, 0x1c
        /*006e*/ 	.short	(.L_19 - .L_18)


	//   ....[0]....
.L_18:
        /*0070*/ 	.word	0x00000210


	//----- nvinfo : EIATTR_CRS_STACK_SIZE
	.align		4
.L_19:
        /*0074*/ 	.byte	0x04, 0x1e
        /*0076*/ 	.short	(.L_21 - .L_20)
.L_20:
        /*0078*/ 	.word	0x00000000


	//----- nvinfo : EIATTR_CBANK_PARAM_SIZE
	.align		4
.L_21:
        /*007c*/ 	.byte	0x03, 0x19
        /*007e*/ 	.short	0x0028


	//----- nvinfo : EIATTR_PARAM_CBANK
	.align		4
        /*0080*/ 	.byte	0x04, 0x0a
        /*0082*/ 	.short	(.L_23 - .L_22)
	.align		4
.L_22:
        /*0084*/ 	.word	index@(.nv.constant0._Z5hardmPfS_S_ll)
        /*0088*/ 	.short	0x0380
        /*008a*/ 	.short	0x0028


	//----- nvinfo : EIATTR_SW_WAR
	.align		4
.L_23:
        /*008c*/ 	.byte	0x04, 0x36
        /*008e*/ 	.short	(.L_25 - .L_24)
.L_24:
        /*0090*/ 	.word	0x00000008
.L_25:


//--------------------- .nv.callgraph             --------------------------
	.section	.nv.callgraph,"",@"SHT_CUDA_CALLGRAPH"
	.align	4
	.sectionentsize	8
	.align		4
        /*0000*/ 	.word	0x00000000
	.align		4
        /*0004*/ 	.word	0xffffffff
	.align		4
        /*0008*/ 	.word	0x00000000
	.align		4
        /*000c*/ 	.word	0xfffffffe
	.align		4
        /*0010*/ 	.word	0x00000000
	.align		4
        /*0014*/ 	.word	0xfffffffd
	.align		4
        /*0018*/ 	.word	0x00000000
	.align		4
        /*001c*/ 	.word	0xfffffffc


//--------------------- .text._Z5hardmPfS_S_ll    --------------------------
	.section	.text._Z5hardmPfS_S_ll,"ax",@progbits
	.align	128
        .global         _Z5hardmPfS_S_ll
        .type           _Z5hardmPfS_S_ll,@function
        .size           _Z5hardmPfS_S_ll,(.L_x_3 - _Z5hardmPfS_S_ll)
        .other          _Z5hardmPfS_S_ll,@"STO_CUDA_ENTRY STV_DEFAULT"
_Z5hardmPfS_S_ll:
.text._Z5hardmPfS_S_ll:
[----:B------:R-:W-:Y:S01]  /*0000*/  LDC R1, c[0x0][0x37c] ;  /* 0x0000df00ff017b82 */ /* 0x000fe20000000800 */
[----:B------:R-:W0:Y:S01]  /*0010*/  S2R R3, SR_TID.X ;  /* 0x0000000000037919 */ /* 0x000e220000002100 */
[----:B------:R-:W1:Y:S06]  /*0020*/  LDCU.64 UR8, c[0x0][0x3a0] ;  /* 0x00007400ff0877ac */ /* 0x000e6c0008000a00 */
[----:B------:R-:W0:Y:S01]  /*0030*/  S2UR UR7, SR_CTAID.X ;  /* 0x00000000000779c3 */ /* 0x000e220000002500 */
[----:B------:R-:W-:Y:S01]  /*0040*/  BSSY.RECONVERGENT B0, `(.L_x_0) ;  /* 0x000001b000007945 */ /* 0x000fe20003800200 */
[----:B------:R-:W1:Y:S06]  /*0050*/  LDCU.64 UR10, c[0x0][0x398] ;  /* 0x00007300ff0a77ac */ /* 0x000e6c0008000a00 */
[----:B------:R-:W0:Y:S01]  /*0060*/  LDC R0, c[0x0][0x360] ;  /* 0x0000d800ff007b82 */ /* 0x000e220000000800 */
[----:B-1----:R-:W-:-:S02]  /*0070*/  UIMAD UR6, UR9, UR10, URZ ;  /* 0x0000000a090672a4 */ /* 0x002fc4000f8e02ff */
[----:B------:R-:W-:Y:S02]  /*0080*/  UIMAD.WIDE.U32 UR4, UR8, UR10, URZ ;  /* 0x0000000a080472a5 */ /* 0x000fe4000f8e00ff */
[----:B------:R-:W-:-:S04]  /*0090*/  UIMAD UR6, UR8, UR11, UR6 ;  /* 0x0000000b080672a4 */ /* 0x000fc8000f8e0206 */
[----:B------:R-:W-:Y:S01]  /*00a0*/  UIADD3 UR5, UPT, UPT, UR5, UR6, URZ ;  /* 0x0000000605057290 */ /* 0x000fe2000fffe0ff */
[----:B0-----:R-:W-:-:S05]  /*00b0*/  IMAD R0, R0, UR7, R3 ;  /* 0x0000000700007c24 */ /* 0x001fca000f8e0203 */
[----:B------:R-:W-:Y:S01]  /*00c0*/  IMAD.U32 R2, RZ, RZ, UR5 ;  /* 0x00000005ff027e24 */ /* 0x000fe2000f8e00ff */
[----:B------:R-:W-:-:S04]  /*00d0*/  ISETP.LT.U32.AND P0, PT, R0, UR4, PT ;  /* 0x0000000400007c0c */ /* 0x000fc8000bf01070 */
[----:B------:R-:W-:-:S13]  /*00e0*/  ISETP.GT.AND.EX P0, PT, R2, RZ, PT, P0 ;  /* 0x000000ff0200720c */ /* 0x000fda0003f04300 */
[----:B------:R-:W-:Y:S05]  /*00f0*/  @!P0 BRA `(.L_x_1) ;  /* 0x00000000003c8947 */ /* 0x000fea0003800000 */
[----:B------:R-:W0:Y:S01]  /*0100*/  LDCU.128 UR8, c[0x0][0x380] ;  /* 0x00007000ff0877ac */ /* 0x000e220008000c00 */
[----:B------:R-:W-:Y:S01]  /*0110*/  IMAD.SHL.U32 R6, R0, 0x4, RZ ;  /* 0x0000000400067824 */ /* 0x000fe200078e00ff */
[----:B------:R-:W-:Y:S01]  /*0120*/  SHF.R.U32.HI R0, RZ, 0x1e, R0 ;  /* 0x0000001eff007819 */ /* 0x000fe20000011600 */
[----:B------:R-:W1:Y:S01]  /*0130*/  LDCU.64 UR4, c[0x0][0x358] ;  /* 0x00006b00ff0477ac */ /* 0x000e620008000a00 */
[----:B------:R-:W2:Y:S02]  /*0140*/  LDCU.64 UR6, c[0x0][0x390] ;  /* 0x00007200ff0677ac */ /* 0x000ea40008000a00 */
[C---:B0-----:R-:W-:Y:S02]  /*0150*/  IADD3 R4, P1, PT, R6.reuse, UR10, RZ ;  /* 0x0000000a06047c10 */ /* 0x041fe4000ff3e0ff */
[----:B------:R-:W-:Y:S02]  /*0160*/  IADD3 R2, P0, PT, R6, UR8, RZ ;  /* 0x0000000806027c10 */ /* 0x000fe4000ff1e0ff */
[----:B------:R-:W-:-:S02]  /*0170*/  IADD3.X R5, PT, PT, R0, UR11, RZ, P1, !PT ;  /* 0x0000000b00057c10 */ /* 0x000fc40008ffe4ff */
[----:B------:R-:W-:-:S04]  /*0180*/  IADD3.X R3, PT, PT, R0, UR9, RZ, P0, !PT ;  /* 0x0000000900037c10 */ /* 0x000fc800087fe4ff */
[----:B-1----:R-:W3:Y:S04]  /*0190*/  LDG.E R5, desc[UR4][R4.64] ;  /* 0x0000000404057981 */ /* 0x002ee8000c1e1900 */
[----:B------:R-:W3:Y:S01]  /*01a0*/  LDG.E R2, desc[UR4][R2.64] ;  /* 0x0000000402027981 */ /* 0x000ee2000c1e1900 */
[----:B--2---:R-:W-:-:S04]  /*01b0*/  IADD3 R6, P0, PT, R6, UR6, RZ ;  /* 0x0000000606067c10 */ /* 0x004fc8000ff1e0ff */
[----:B------:R-:W-:Y:S01]  /*01c0*/  IADD3.X R7, PT, PT, R0, UR7, RZ, P0, !PT ;  /* 0x0000000700077c10 */ /* 0x000fe200087fe4ff */
[----:B---3--:R-:W-:-:S05]  /*01d0*/  FMUL R9, R2, R5 ;  /* 0x0000000502097220 */ /* 0x008fca0000400000 */
[----:B------:R0:W-:Y:S03]  /*01e0*/  STG.E desc[UR4][R6.64], R9 ;  /* 0x0000000906007986 */ /* 0x0001e6000c101904 */
.L_x_1:
[----:B------:R-:W-:Y:S05]  /*01f0*/  BSYNC.RECONVERGENT B0 ;  /* 0x0000000000007941 */ /* 0x000fea0003800200 */
.L_x_0:
[----:B------:R-:W-:Y:S06]  /*0200*/  BAR.SYNC.DEFER_BLOCKING 0x0 ;  /* 0x0000000000007b1d */ /* 0x000fec0000010000 */
[----:B------:R-:W-:Y:S05]  /*0210*/  EXIT ;  /* 0x000000000000794d */ /* 0x000fea0003800000 */
.L_x_2:
[----:B------:R-:W-:-:S00]  /*0220*/  BRA `(.L_x_2) ;  /* 0xfffffffc00fc7947 */ /* 0x000fc0000383ffff */
[----:B------:R-:W-:-:S00]  /*0230*/  NOP ;  /* 0x0000000000007918 */ /* 0x000fc00000000000 */
        /* <DEDUP_REMOVED lines=12> */
.L_x_3:


//--------------------- .nv.shared.reserved.0     --------------------------
	.section	.nv.shared.reserved.0,"aw",@nobits
	.weak		__nv_reservedSMEM_offset_0_alias
	.size		__nv_reservedSMEM_offset_0_alias, 0, 64
	.other		__nv_reservedSMEM_offset_0_alias,@"STO_CUDA_RESERVED_SHARED STV_DEFAULT"
__nv_reservedSMEM_offset_0_alias:
	.zero		0
	.zero		64


//--------------------- .nv.constant0._Z5hardmPfS_S_ll --------------------------
	.section	.nv.constant0._Z5hardmPfS_S_ll,"a",@progbits
	.sectionflags	@""
	.align	4
.nv.constant0._Z5hardmPfS_S_ll:
	.zero		936


//--------------------- SYMBOLS --------------------------

	.type		.nv.reservedSmem.offset0,@object
	.size		.nv.reservedSmem.offset0,0x4
